//
// Generated by NVIDIA NVVM Compiler
//
// Compiler Build ID: CL-36424714
// Cuda compilation tools, release 13.0, V13.0.88
// Based on NVVM 20.0.0
//

.version 9.0
.target sm_100
.address_size 64

	// .globl	matmult_gpu2_kernel

.visible .entry matmult_gpu2_kernel(
	.param .u32 matmult_gpu2_kernel_param_0,
	.param .u32 matmult_gpu2_kernel_param_1,
	.param .u32 matmult_gpu2_kernel_param_2,
	.param .u64 .ptr .align 1 matmult_gpu2_kernel_param_3,
	.param .u64 .ptr .align 1 matmult_gpu2_kernel_param_4,
	.param .u64 .ptr .align 1 matmult_gpu2_kernel_param_5
)
{
	.reg .pred 	%p<13>;
	.reg .b32 	%r<41>;
	.reg .b64 	%rd<53>;
	.reg .b64 	%fd<68>;

	ld.param.u32 	%r20, [matmult_gpu2_kernel_param_0];
	ld.param.u32 	%r18, [matmult_gpu2_kernel_param_1];
	ld.param.u32 	%r19, [matmult_gpu2_kernel_param_2];
	ld.param.u64 	%rd7, [matmult_gpu2_kernel_param_3];
	ld.param.u64 	%rd8, [matmult_gpu2_kernel_param_4];
	ld.param.u64 	%rd6, [matmult_gpu2_kernel_param_5];
	cvta.to.global.u64 	%rd1, %rd8;
	cvta.to.global.u64 	%rd2, %rd7;
	mov.u32 	%r21, %ctaid.x;
	mov.u32 	%r22, %ntid.x;
	mov.u32 	%r23, %tid.x;
	mad.lo.s32 	%r1, %r21, %r22, %r23;
	mov.u32 	%r24, %ctaid.y;
	mov.u32 	%r25, %ntid.y;
	mov.u32 	%r26, %tid.y;
	mad.lo.s32 	%r2, %r24, %r25, %r26;
	setp.ge.s32 	%p1, %r2, %r20;
	setp.ge.s32 	%p2, %r1, %r18;
	or.pred  	%p3, %p1, %p2;
	@%p3 bra 	$L__BB0_14;
	setp.lt.s32 	%p4, %r19, 1;
	mov.f64 	%fd67, 0d0000000000000000;
	@%p4 bra 	$L__BB0_13;
	mul.lo.s32 	%r3, %r19, %r2;
	and.b32  	%r4, %r19, 7;
	setp.lt.u32 	%p5, %r19, 8;
	mov.f64 	%fd67, 0d0000000000000000;
	mov.b32 	%r39, 0;
	@%p5 bra 	$L__BB0_5;
	and.b32  	%r39, %r19, 2147483640;
	neg.s32 	%r37, %r39;
	shl.b32 	%r7, %r18, 3;
	mul.wide.u32 	%rd9, %r3, 8;
	add.s64 	%rd10, %rd9, %rd2;
	add.s64 	%rd52, %rd10, 32;
	mov.f64 	%fd67, 0d0000000000000000;
	mul.wide.s32 	%rd13, %r18, 8;
	mov.u32 	%r36, %r1;
$L__BB0_4:
	.pragma "nounroll";
	ld.global.f64 	%fd17, [%rd52+-32];
	mul.wide.s32 	%rd11, %r36, 8;
	add.s64 	%rd12, %rd1, %rd11;
	ld.global.f64 	%fd18, [%rd12];
	fma.rn.f64 	%fd19, %fd17, %fd18, %fd67;
	ld.global.f64 	%fd20, [%rd52+-24];
	add.s64 	%rd14, %rd12, %rd13;
	ld.global.f64 	%fd21, [%rd14];
	fma.rn.f64 	%fd22, %fd20, %fd21, %fd19;
	ld.global.f64 	%fd23, [%rd52+-16];
	add.s64 	%rd15, %rd14, %rd13;
	ld.global.f64 	%fd24, [%rd15];
	fma.rn.f64 	%fd25, %fd23, %fd24, %fd22;
	ld.global.f64 	%fd26, [%rd52+-8];
	add.s64 	%rd16, %rd15, %rd13;
	ld.global.f64 	%fd27, [%rd16];
	fma.rn.f64 	%fd28, %fd26, %fd27, %fd25;
	ld.global.f64 	%fd29, [%rd52];
	add.s64 	%rd17, %rd16, %rd13;
	ld.global.f64 	%fd30, [%rd17];
	fma.rn.f64 	%fd31, %fd29, %fd30, %fd28;
	ld.global.f64 	%fd32, [%rd52+8];
	add.s64 	%rd18, %rd17, %rd13;
	ld.global.f64 	%fd33, [%rd18];
	fma.rn.f64 	%fd34, %fd32, %fd33, %fd31;
	ld.global.f64 	%fd35, [%rd52+16];
	add.s64 	%rd19, %rd18, %rd13;
	ld.global.f64 	%fd36, [%rd19];
	fma.rn.f64 	%fd37, %fd35, %fd36, %fd34;
	ld.global.f64 	%fd38, [%rd52+24];
	add.s64 	%rd20, %rd19, %rd13;
	ld.global.f64 	%fd39, [%rd20];
	fma.rn.f64 	%fd67, %fd38, %fd39, %fd37;
	add.s32 	%r37, %r37, 8;
	add.s32 	%r36, %r36, %r7;
	add.s64 	%rd52, %rd52, 64;
	setp.ne.s32 	%p6, %r37, 0;
	@%p6 bra 	$L__BB0_4;
$L__BB0_5:
	setp.eq.s32 	%p7, %r4, 0;
	@%p7 bra 	$L__BB0_13;
	and.b32  	%r13, %r19, 3;
	setp.lt.u32 	%p8, %r4, 4;
	@%p8 bra 	$L__BB0_8;
	add.s32 	%r28, %r39, %r3;
	mul.wide.u32 	%rd21, %r28, 8;
	add.s64 	%rd22, %rd2, %rd21;
	ld.global.f64 	%fd41, [%rd22];
	mad.lo.s32 	%r29, %r39, %r18, %r1;
	mul.wide.s32 	%rd23, %r29, 8;
	add.s64 	%rd24, %rd1, %rd23;
	ld.global.f64 	%fd42, [%rd24];
	fma.rn.f64 	%fd43, %fd41, %fd42, %fd67;
	cvt.u64.u32 	%rd25, %r3;
	cvt.u64.u32 	%rd26, %r39;
	add.s64 	%rd27, %rd26, %rd25;
	shl.b64 	%rd28, %rd27, 3;
	add.s64 	%rd29, %rd2, %rd28;
	ld.global.f64 	%fd44, [%rd29+8];
	mul.wide.s32 	%rd30, %r18, 8;
	add.s64 	%rd31, %rd24, %rd30;
	ld.global.f64 	%fd45, [%rd31];
	fma.rn.f64 	%fd46, %fd44, %fd45, %fd43;
	ld.global.f64 	%fd47, [%rd29+16];
	add.s64 	%rd32, %rd31, %rd30;
	ld.global.f64 	%fd48, [%rd32];
	fma.rn.f64 	%fd49, %fd47, %fd48, %fd46;
	ld.global.f64 	%fd50, [%rd29+24];
	add.s64 	%rd33, %rd32, %rd30;
	ld.global.f64 	%fd51, [%rd33];
	fma.rn.f64 	%fd67, %fd50, %fd51, %fd49;
	add.s32 	%r39, %r39, 4;
$L__BB0_8:
	setp.eq.s32 	%p9, %r13, 0;
	@%p9 bra 	$L__BB0_13;
	setp.eq.s32 	%p10, %r13, 1;
	@%p10 bra 	$L__BB0_11;
	add.s32 	%r30, %r39, %r3;
	mul.wide.u32 	%rd34, %r30, 8;
	add.s64 	%rd35, %rd2, %rd34;
	ld.global.f64 	%fd53, [%rd35];
	mad.lo.s32 	%r31, %r39, %r18, %r1;
	mul.wide.s32 	%rd36, %r31, 8;
	add.s64 	%rd37, %rd1, %rd36;
	ld.global.f64 	%fd54, [%rd37];
	fma.rn.f64 	%fd55, %fd53, %fd54, %fd67;
	cvt.u64.u32 	%rd38, %r3;
	cvt.u64.u32 	%rd39, %r39;
	add.s64 	%rd40, %rd39, %rd38;
	shl.b64 	%rd41, %rd40, 3;
	add.s64 	%rd42, %rd2, %rd41;
	ld.global.f64 	%fd56, [%rd42+8];
	mul.wide.s32 	%rd43, %r18, 8;
	add.s64 	%rd44, %rd37, %rd43;
	ld.global.f64 	%fd57, [%rd44];
	fma.rn.f64 	%fd67, %fd56, %fd57, %fd55;
	add.s32 	%r39, %r39, 2;
$L__BB0_11:
	and.b32  	%r32, %r19, 1;
	setp.eq.b32 	%p11, %r32, 1;
	not.pred 	%p12, %p11;
	@%p12 bra 	$L__BB0_13;
	add.s32 	%r33, %r39, %r3;
	mul.wide.u32 	%rd45, %r33, 8;
	add.s64 	%rd46, %rd2, %rd45;
	ld.global.f64 	%fd58, [%rd46];
	mad.lo.s32 	%r34, %r39, %r18, %r1;
	mul.wide.s32 	%rd47, %r34, 8;
	add.s64 	%rd48, %rd1, %rd47;
	ld.global.f64 	%fd59, [%rd48];
	fma.rn.f64 	%fd67, %fd58, %fd59, %fd67;
$L__BB0_13:
	mad.lo.s32 	%r35, %r18, %r2, %r1;
	cvta.to.global.u64 	%rd49, %rd6;
	mul.wide.s32 	%rd50, %r35, 8;
	add.s64 	%rd51, %rd49, %rd50;
	st.global.f64 	[%rd51], %fd67;
$L__BB0_14:
	ret;

}


// ===== COMPILED SASS (sm_100) =====

	.target	sm_100

	.elftype	@"ET_EXEC"


//--------------------- .note.nv.tkinfo           --------------------------
	.section	.note.nv.tkinfo,"",@"SHT_NOTE"
	.sectionflags	@"SHF_NOTE_NV_TKINFO"
	.tkinfo
        /*0018*/ 	.word	0x00000002
        /*0030*/ 	.string	""
        /*0030*/ 	.string	"ptxas"
        /*0030*/ 	.string	"Cuda compilation tools, release 13.0, V13.0.88"
        /*0030*/ 	.string	"Build cuda_13.0.r13.0/compiler.36424714_0"
        /*0030*/ 	.string	"-arch sm_100 -m 64 "



//--------------------- .note.nv.cuinfo           --------------------------
	.section	.note.nv.cuinfo,"",@"SHT_NOTE"
	.sectionflags	@"SHF_NOTE_NV_CUINFO"
        /*0018*/ 	.short	0x0002
        /*001a*/ 	.short	0x0064
        /*001c*/ 	.short	0x0082
	.zero		2


//--------------------- .nv.info                  --------------------------
	.section	.nv.info,"",@"SHT_CUDA_INFO"
	.align	4


	//----- nvinfo : EIATTR_REGCOUNT
	.align		4
        /*0000*/ 	.byte	0x04, 0x2f
        /*0002*/ 	.short	(.L_1 - .L_0)
	.align		4
.L_0:
        /*0004*/ 	.word	index@(matmult_gpu2_kernel)
        /*0008*/ 	.word	0x00000020


	//----- nvinfo : EIATTR_FRAME_SIZE
	.align		4
.L_1:
        /*000c*/ 	.byte	0x04, 0x11
        /*000e*/ 	.short	(.L_3 - .L_2)
	.align		4
.L_2:
        /*0010*/ 	.word	index@(matmult_gpu2_kernel)
        /*0014*/ 	.word	0x00000000


	//----- nvinfo : EIATTR_MIN_STACK_SIZE
	.align		4
.L_3:
        /*0018*/ 	.byte	0x04, 0x12
        /*001a*/ 	.short	(.L_5 - .L_4)
	.align		4
.L_4:
        /*001c*/ 	.word	index@(matmult_gpu2_kernel)
        /*0020*/ 	.word	0x00000000
.L_5:


//--------------------- .nv.compat                --------------------------
	.section	.nv.compat,"",@"SHT_CUDA_COMPAT_INFO"
	.align	4
        /*0000*/ 	.byte	0x02, 0x09, 0x00, 0x00, 0x02, 0x02, 0x01, 0x00, 0x02, 0x05, 0x05, 0x00, 0x03, 0x07, 0x01, 0x01
        /*0010*/ 	.byte	0x02, 0x03, 0x00, 0x00, 0x02, 0x06, 0x01, 0x00, 0x04, 0x0b, 0x08, 0x00, 0x01, 0x00, 0x00, 0x00
        /*0020*/ 	.byte	0x00, 0x00, 0x00, 0x00


//--------------------- .nv.info.matmult_gpu2_kernel --------------------------
	.section	.nv.info.matmult_gpu2_kernel,"",@"SHT_CUDA_INFO"
	.sectionflags	@""
	.align	4


	//----- nvinfo : EIATTR_CUDA_API_VERSION
	.align		4
        /*0000*/ 	.byte	0x04, 0x37
        /*0002*/ 	.short	(.L_7 - .L_6)
.L_6:
        /*0004*/ 	.word	0x00000082


	//----- nvinfo : EIATTR_KPARAM_INFO
	.align		4
.L_7:
        /*0008*/ 	.byte	0x04, 0x17
        /*000a*/ 	.short	(.L_9 - .L_8)
.L_8:
        /*000c*/ 	.word	0x00000000
        /*0010*/ 	.short	0x0005
        /*0012*/ 	.short	0x0020
        /*0014*/ 	.byte	0x00, 0xf5, 0x21, 0x00


	//----- nvinfo : EIATTR_KPARAM_INFO
	.align		4
.L_9:
        /*0018*/ 	.byte	0x04, 0x17
        /*001a*/ 	.short	(.L_11 - .L_10)
.L_10:
        /*001c*/ 	.word	0x00000000
        /*0020*/ 	.short	0x0004
        /*0022*/ 	.short	0x0018
        /*0024*/ 	.byte	0x00, 0xf5, 0x21, 0x00


	//----- nvinfo : EIATTR_KPARAM_INFO
	.align		4
.L_11:
        /*0028*/ 	.byte	0x04, 0x17
        /*002a*/ 	.short	(.L_13 - .L_12)
.L_12:
        /*002c*/ 	.word	0x00000000
        /*0030*/ 	.short	0x0003
        /*0032*/ 	.short	0x0010
        /*0034*/ 	.byte	0x00, 0xf5, 0x21, 0x00


	//----- nvinfo : EIATTR_KPARAM_INFO
	.align		4
.L_13:
        /*0038*/ 	.byte	0x04, 0x17
        /*003a*/ 	.short	(.L_15 - .L_14)
.L_14:
        /*003c*/ 	.word	0x00000000
        /*0040*/ 	.short	0x0002
        /*0042*/ 	.short	0x0008
        /*0044*/ 	.byte	0x00, 0xf0, 0x11, 0x00


	//----- nvinfo : EIATTR_KPARAM_INFO
	.align		4
.L_15:
        /*0048*/ 	.byte	0x04, 0x17
        /*004a*/ 	.short	(.L_17 - .L_16)
.L_16:
        /*004c*/ 	.word	0x00000000
        /*0050*/ 	.short	0x0001
        /*0052*/ 	.short	0x0004
        /*0054*/ 	.byte	0x00, 0xf0, 0x11, 0x00


	//----- nvinfo : EIATTR_KPARAM_INFO
	.align		4
.L_17:
        /*0058*/ 	.byte	0x04, 0x17
        /*005a*/ 	.short	(.L_19 - .L_18)
.L_18:
        /*005c*/ 	.word	0x00000000
        /*0060*/ 	.short	0x0000
        /*0062*/ 	.short	0x0000
        /*0064*/ 	.byte	0x00, 0xf0, 0x11, 0x00


	//----- nvinfo : EIATTR_SPARSE_MMA_MASK
	.align		4
.L_19:
        /*0068*/ 	.byte	0x03, 0x50
        /*006a*/ 	.short	0x0000


	//----- nvinfo : EIATTR_MAXREG_COUNT
	.align		4
        /*006c*/ 	.byte	0x03, 0x1b
        /*006e*/ 	.short	0x00ff


	//----- nvinfo : EIATTR_MERCURY_ISA_VERSION
	.align		4
        /*0070*/ 	.byte	0x03, 0x5f
        /*0072*/ 	.short	0x0101


	//----- nvinfo : EIATTR_VRC_CTA_INIT_COUNT
	.align		4
        /*0074*/ 	.byte	0x02, 0x4a
	.zero		1
	.zero		1


	//----- nvinfo : EIATTR_EXIT_INSTR_OFFSETS
	.align		4
        /*0078*/ 	.byte	0x04, 0x1c
        /*007a*/ 	.short	(.L_21 - .L_20)


	//   ....[0]....
.L_20:
        /*007c*/ 	.word	0x000000c0


	//   ....[1]....
        /*0080*/ 	.word	0x000008e0


	//----- nvinfo : EIATTR_CBANK_PARAM_SIZE
	.align		4
.L_21:
        /*0084*/ 	.byte	0x03, 0x19
        /*0086*/ 	.short	0x0028


	//----- nvinfo : EIATTR_PARAM_CBANK
	.align		4
        /*0088*/ 	.byte	0x04, 0x0a
        /*008a*/ 	.short	(.L_23 - .L_22)
	.align		4
.L_22:
        /*008c*/ 	.word	index@(.nv.constant0.matmult_gpu2_kernel)
        /*0090*/ 	.short	0x0380
        /*0092*/ 	.short	0x0028


	//----- nvinfo : EIATTR_SW_WAR
	.align		4
.L_23:
        /*0094*/ 	.byte	0x04, 0x36
        /*0096*/ 	.short	(.L_25 - .L_24)
.L_24:
        /*0098*/ 	.word	0x00000008
.L_25:


//--------------------- .nv.callgraph             --------------------------
	.section	.nv.callgraph,"",@"SHT_CUDA_CALLGRAPH"
	.align	4
	.sectionentsize	8
	.align		4
        /*0000*/ 	.word	0x00000000
	.align		4
        /*0004*/ 	.word	0xffffffff
	.align		4
        /*0008*/ 	.word	0x00000000
	.align		4
        /*000c*/ 	.word	0xfffffffe
	.align		4
        /*0010*/ 	.word	0x00000000
	.align		4
        /*0014*/ 	.word	0xfffffffd
	.align		4
        /*0018*/ 	.word	0x00000000
	.align		4
        /*001c*/ 	.word	0xfffffffc


//--------------------- .text.matmult_gpu2_kernel --------------------------
	.section	.text.matmult_gpu2_kernel,"ax",@progbits
	.align	128
        .global         matmult_gpu2_kernel
        .type           matmult_gpu2_kernel,@function
        .size           matmult_gpu2_kernel,(.L_x_5 - matmult_gpu2_kernel)
        .other          matmult_gpu2_kernel,@"STO_CUDA_ENTRY STV_DEFAULT"
matmult_gpu2_kernel:
.text.matmult_gpu2_kernel:
[----:B------:R-:W-:Y:S01]  /*0000*/  LDC R1, c[0x0][0x37c] ;  /* 0x0000df00ff017b82 */ /* 0x000fe20000000800 */
[----:B------:R-:W0:Y:S07]  /*0010*/  S2R R3, SR_TID.X ;  /* 0x0000000000037919 */ /* 0x000e2e0000002100 */
[----:B------:R-:W0:Y:S01]  /*0020*/  S2UR UR4, SR_CTAID.X ;  /* 0x00000000000479c3 */ /* 0x000e220000002500 */
[----:B------:R-:W1:Y:S07]  /*0030*/  S2R R7, SR_TID.Y ;  /* 0x0000000000077919 */ /* 0x000e6e0000002200 */
[----:B------:R-:W0:Y:S08]  /*0040*/  LDC R0, c[0x0][0x360] ;  /* 0x0000d800ff007b82 */ /* 0x000e300000000800 */
[----:B------:R-:W1:Y:S08]  /*0050*/  S2UR UR5, SR_CTAID.Y ;  /* 0x00000000000579c3 */ /* 0x000e700000002600 */
[----:B------:R-:W1:Y:S08]  /*0060*/  LDC R2, c[0x0][0x364] ;  /* 0x0000d900ff027b82 */ /* 0x000e700000000800 */
[----:B------:R-:W2:Y:S01]  /*0070*/  LDC.64 R4, c[0x0][0x380] ;  /* 0x0000e000ff047b82 */ /* 0x000ea20000000a00 */
[----:B0-----:R-:W-:-:S02]  /*0080*/  IMAD R0, R0, UR4, R3 ;  /* 0x0000000400007c24 */ /* 0x001fc4000f8e0203 */
[----:B-1----:R-:W-:-:S03]  /*0090*/  IMAD R3, R2, UR5, R7 ;  /* 0x0000000502037c24 */ /* 0x002fc6000f8e0207 */
[----:B--2---:R-:W-:-:S04]  /*00a0*/  ISETP.GE.AND P0, PT, R0, R5, PT ;  /* 0x000000050000720c */ /* 0x004fc80003f06270 */
[----:B------:R-:W-:-:S13]  /*00b0*/  ISETP.GE.OR P0, PT, R3, R4, P0 ;  /* 0x000000040300720c */ /* 0x000fda0000706670 */
[----:B------:R-:W-:Y:S05]  /*00c0*/  @P0 EXIT ;  /* 0x000000000000094d */ /* 0x000fea0003800000 */
[----:B------:R-:W0:Y:S01]  /*00d0*/  LDC R2, c[0x0][0x388] ;  /* 0x0000e200ff027b82 */ /* 0x000e220000000800 */
[----:B------:R-:W1:Y:S01]  /*00e0*/  LDCU.64 UR4, c[0x0][0x358] ;  /* 0x00006b00ff0477ac */ /* 0x000e620008000a00 */
[----:B------:R-:W-:Y:S02]  /*00f0*/  CS2R R18, SRZ ;  /* 0x0000000000127805 */ /* 0x000fe4000001ff00 */
[----:B0-----:R-:W-:-:S13]  /*0100*/  ISETP.GE.AND P0, PT, R2, 0x1, PT ;  /* 0x000000010200780c */ /* 0x001fda0003f06270 */
[----:B-1----:R-:W-:Y:S05]  /*0110*/  @!P0 BRA `(.L_x_0) ;  /* 0x0000000400e08947 */ /* 0x002fea0003800000 */
[C---:B------:R-:W-:Y:S01]  /*0120*/  ISETP.GE.U32.AND P1, PT, R2.reuse, 0x8, PT ;  /* 0x000000080200780c */ /* 0x040fe20003f26070 */
[----:B------:R-:W-:Y:S01]  /*0130*/  HFMA2 R7, -RZ, RZ, 0, 0 ;  /* 0x00000000ff077431 */ /* 0x000fe200000001ff */
[----:B------:R-:W-:Y:S01]  /*0140*/  LOP3.LUT R4, R2, 0x7, RZ, 0xc0, !PT ;  /* 0x0000000702047812 */ /* 0x000fe200078ec0ff */
[----:B------:R-:W-:Y:S01]  /*0150*/  IMAD R6, R3, R2, RZ ;  /* 0x0000000203067224 */ /* 0x000fe200078e02ff */
[----:B------:R-:W-:Y:S02]  /*0160*/  CS2R R18, SRZ ;  /* 0x0000000000127805 */ /* 0x000fe4000001ff00 */
[----:B------:R-:W-:-:S07]  /*0170*/  ISETP.NE.AND P0, PT, R4, RZ, PT ;  /* 0x000000ff0400720c */ /* 0x000fce0003f05270 */
[----:B------:R-:W-:Y:S06]  /*0180*/  @!P1 BRA `(.L_x_1) ;  /* 0x0000000000c49947 */ /* 0x000fec0003800000 */
[----:B------:R-:W0:Y:S01]  /*0190*/  LDC.64 R8, c[0x0][0x390] ;  /* 0x0000e400ff087b82 */ /* 0x000e220000000a00 */
[----:B------:R-:W-:Y:S01]  /*01a0*/  LOP3.LUT R7, R2, 0x7ffffff8, RZ, 0xc0, !PT ;  /* 0x7ffffff802077812 */ /* 0x000fe200078ec0ff */
[----:B------:R-:W-:Y:S01]  /*01b0*/  IMAD.MOV.U32 R28, RZ, RZ, R0 ;  /* 0x000000ffff1c7224 */ /* 0x000fe200078e0000 */
[----:B------:R-:W-:-:S03]  /*01c0*/  CS2R R18, SRZ ;  /* 0x0000000000127805 */ /* 0x000fc6000001ff00 */
[----:B------:R-:W-:Y:S02]  /*01d0*/  IMAD.MOV R26, RZ, RZ, -R7 ;  /* 0x000000ffff1a7224 */ /* 0x000fe400078e0a07 */
[----:B0-----:R-:W-:-:S03]  /*01e0*/  IMAD.WIDE.U32 R8, R6, 0x8, R8 ;  /* 0x0000000806087825 */ /* 0x001fc600078e0008 */
[----:B------:R-:W-:-:S04]  /*01f0*/  IADD3 R10, P1, PT, R8, 0x20, RZ ;  /* 0x00000020080a7810 */ /* 0x000fc80007f3e0ff */
[----:B------:R-:W-:-:S09]  /*0200*/  IADD3.X R11, PT, PT, RZ, R9, RZ, P1, !PT ;  /* 0x00000009ff0b7210 */ /* 0x000fd20000ffe4ff */
.L_x_2:
[----:B------:R-:W0:Y:S01]  /*0210*/  LDC.64 R22, c[0x0][0x398] ;  /* 0x0000e600ff167b82 */ /* 0x000e220000000a00 */
[----:B------:R-:W-:Y:S01]  /*0220*/  MOV R8, R10 ;  /* 0x0000000a00087202 */ /* 0x000fe20000000f00 */
[----:B------:R-:W-:-:S05]  /*0230*/  IMAD.MOV.U32 R9, RZ, RZ, R11 ;  /* 0x000000ffff097224 */ /* 0x000fca00078e000b */
[----:B------:R-:W2:Y:S04]  /*0240*/  LDG.E.64 R14, desc[UR4][R8.64+-0x20] ;  /* 0xffffe004080e7981 */ /* 0x000ea8000c1e1b00 */
[----:B------:R-:W3:Y:S01]  /*0250*/  LDG.E.64 R10, desc[UR4][R8.64+-0x18] ;  /* 0xffffe804080a7981 */ /* 0x000ee2000c1e1b00 */
[----:B0-----:R-:W-:-:S05]  /*0260*/  IMAD.WIDE R22, R28, 0x8, R22 ;  /* 0x000000081c167825 */ /* 0x001fca00078e0216 */
[----:B------:R-:W2:Y:S01]  /*0270*/  LDG.E.64 R12, desc[UR4][R22.64] ;  /* 0x00000004160c7981 */ /* 0x000ea2000c1e1b00 */
[----:B------:R-:W-:-:S05]  /*0280*/  IMAD.WIDE R24, R5, 0x8, R22 ;  /* 0x0000000805187825 */ /* 0x000fca00078e0216 */
[----:B------:R-:W3:Y:S01]  /*0290*/  LDG.E.64 R16, desc[UR4][R24.64] ;  /* 0x0000000418107981 */ /* 0x000ee2000c1e1b00 */
[----:B------:R-:W-:Y:S01]  /*02a0*/  IMAD.WIDE R20, R5, 0x8, R24 ;  /* 0x0000000805147825 */ /* 0x000fe200078e0218 */
[----:B--2---:R-:W-:Y:S02]  /*02b0*/  DFMA R18, R14, R12, R18 ;  /* 0x0000000c0e12722b */ /* 0x004fe40000000012 */
[----:B------:R-:W2:Y:S04]  /*02c0*/  LDG.E.64 R14, desc[UR4][R8.64+-0x10] ;  /* 0xfffff004080e7981 */ /* 0x000ea8000c1e1b00 */
[----:B------:R0:W2:Y:S02]  /*02d0*/  LDG.E.64 R12, desc[UR4][R20.64] ;  /* 0x00000004140c7981 */ /* 0x0000a4000c1e1b00 */
[----:B---3--:R-:W-:-:S02]  /*02e0*/  DFMA R16, R10, R16, R18 ;  /* 0x000000100a10722b */ /* 0x008fc40000000012 */
[----:B------:R-:W3:Y:S01]  /*02f0*/  LDG.E.64 R10, desc[UR4][R8.64+-0x8] ;  /* 0xfffff804080a7981 */ /* 0x000ee2000c1e1b00 */
[----:B0-----:R-:W-:-:S05]  /*0300*/  IMAD.WIDE R20, R5, 0x8, R20 ;  /* 0x0000000805147825 */ /* 0x001fca00078e0214 */
[----:B------:R-:W3:Y:S01]  /*0310*/  LDG.E.64 R18, desc[UR4][R20.64] ;  /* 0x0000000414127981 */ /* 0x000ee2000c1e1b00 */
[C---:B------:R-:W-:Y:S01]  /*0320*/  IMAD.WIDE R22, R5.reuse, 0x8, R20 ;  /* 0x0000000805167825 */ /* 0x040fe200078e0214 */
[----:B--2---:R-:W-:Y:S02]  /*0330*/  DFMA R12, R14, R12, R16 ;  /* 0x0000000c0e0c722b */ /* 0x004fe40000000010 */
[----:B------:R-:W2:Y:S04]  /*0340*/  LDG.E.64 R16, desc[UR4][R8.64] ;  /* 0x0000000408107981 */ /* 0x000ea8000c1e1b00 */
[----:B------:R-:W2:Y:S01]  /*0350*/  LDG.E.64 R14, desc[UR4][R22.64] ;  /* 0x00000004160e7981 */ /* 0x000ea2000c1e1b00 */
[----:B------:R-:W-:Y:S01]  /*0360*/  IMAD.WIDE R24, R5, 0x8, R22 ;  /* 0x0000000805187825 */ /* 0x000fe200078e0216 */
[----:B---3--:R-:W-:-:S02]  /*0370*/  DFMA R18, R10, R18, R12 ;  /* 0x000000120a12722b */ /* 0x008fc4000000000c */
[----:B------:R-:W3:Y:S04]  /*0380*/  LDG.E.64 R22, desc[UR4][R8.64+0x18] ;  /* 0x0000180408167981 */ /* 0x000ee8000c1e1b00 */
[----:B------:R-:W4:Y:S04]  /*0390*/  LDG.E.64 R10, desc[UR4][R8.64+0x8] ;  /* 0x00000804080a7981 */ /* 0x000f28000c1e1b00 */
[----:B------:R0:W4:Y:S02]  /*03a0*/  LDG.E.64 R12, desc[UR4][R24.64] ;  /* 0x00000004180c7981 */ /* 0x000124000c1e1b00 */
[----:B0-----:R-:W-:-:S04]  /*03b0*/  IMAD.WIDE R24, R5, 0x8, R24 ;  /* 0x0000000805187825 */ /* 0x001fc800078e0218 */
[----:B------:R-:W-:-:S06]  /*03c0*/  IMAD.WIDE R20, R5, 0x8, R24 ;  /* 0x0000000805147825 */ /* 0x000fcc00078e0218 */
[----:B------:R-:W3:Y:S01]  /*03d0*/  LDG.E.64 R20, desc[UR4][R20.64] ;  /* 0x0000000414147981 */ /* 0x000ee2000c1e1b00 */
[----:B--2---:R-:W-:-:S03]  /*03e0*/  DFMA R14, R16, R14, R18 ;  /* 0x0000000e100e722b */ /* 0x004fc60000000012 */
[----:B------:R-:W2:Y:S04]  /*03f0*/  LDG.E.64 R16, desc[UR4][R8.64+0x10] ;  /* 0x0000100408107981 */ /* 0x000ea8000c1e1b00 */
[----:B------:R-:W2:Y:S01]  /*0400*/  LDG.E.64 R18, desc[UR4][R24.64] ;  /* 0x0000000418127981 */ /* 0x000ea2000c1e1b00 */
[----:B------:R-:W-:-:S04]  /*0410*/  IADD3 R26, PT, PT, R26, 0x8, RZ ;  /* 0x000000081a1a7810 */ /* 0x000fc80007ffe0ff */
[----:B------:R-:W-:Y:S01]  /*0420*/  ISETP.NE.AND P1, PT, R26, RZ, PT ;  /* 0x000000ff1a00720c */ /* 0x000fe20003f25270 */
[----:B----4-:R-:W-:Y:S01]  /*0430*/  DFMA R10, R10, R12, R14 ;  /* 0x0000000c0a0a722b */ /* 0x010fe2000000000e */
[----:B------:R-:W-:-:S07]  /*0440*/  LEA R28, R5, R28, 0x3 ;  /* 0x0000001c051c7211 */ /* 0x000fce00078e18ff */
[----:B--2---:R-:W-:Y:S01]  /*0450*/  DFMA R18, R16, R18, R10 ;  /* 0x000000121012722b */ /* 0x004fe2000000000a */
[----:B------:R-:W-:-:S07]  /*0460*/  IADD3 R10, P2, PT, R8, 0x40, RZ ;  /* 0x00000040080a7810 */ /* 0x000fce0007f5e0ff */
[----:B---3--:R-:W-:Y:S01]  /*0470*/  DFMA R18, R22, R20, R18 ;  /* 0x000000141612722b */ /* 0x008fe20000000012 */
[----:B------:R-:W-:Y:S01]  /*0480*/  IMAD.X R11, RZ, RZ, R9, P2 ;  /* 0x000000ffff0b7224 */ /* 0x000fe200010e0609 */
[----:B------:R-:W-:Y:S09]  /*0490*/  @P1 BRA `(.L_x_2) ;  /* 0xfffffffc005c1947 */ /* 0x000ff2000383ffff */
.L_x_1:
[----:B------:R-:W-:Y:S05]  /*04a0*/  @!P0 BRA `(.L_x_0) ;  /* 0x0000000000fc8947 */ /* 0x000fea0003800000 */
[----:B------:R-:W-:Y:S02]  /*04b0*/  ISETP.GE.U32.AND P1, PT, R4, 0x4, PT ;  /* 0x000000040400780c */ /* 0x000fe40003f26070 */
[----:B------:R-:W-:-:S04]  /*04c0*/  LOP3.LUT R26, R2, 0x3, RZ, 0xc0, !PT ;  /* 0x00000003021a7812 */ /* 0x000fc800078ec0ff */
[----:B------:R-:W-:-:S07]  /*04d0*/  ISETP.NE.AND P0, PT, R26, RZ, PT ;  /* 0x000000ff1a00720c */ /* 0x000fce0003f05270 */
[----:B------:R-:W-:Y:S06]  /*04e0*/  @!P1 BRA `(.L_x_3) ;  /* 0x00000000006c9947 */ /* 0x000fec0003800000 */
[----:B------:R-:W0:Y:S01]  /*04f0*/  LDC.64 R24, c[0x0][0x390] ;  /* 0x0000e400ff187b82 */ /* 0x000e220000000a00 */
[----:B------:R-:W1:Y:S01]  /*0500*/  LDCU.64 UR6, c[0x0][0x390] ;  /* 0x00007200ff0677ac */ /* 0x000e620008000a00 */
[C---:B------:R-:W-:Y:S01]  /*0510*/  IMAD.IADD R9, R6.reuse, 0x1, R7 ;  /* 0x0000000106097824 */ /* 0x040fe200078e0207 */
[----:B------:R-:W-:Y:S01]  /*0520*/  IADD3 R4, P1, PT, R6, R7, RZ ;  /* 0x0000000706047210 */ /* 0x000fe20007f3e0ff */
[----:B------:R-:W-:-:S04]  /*0530*/  IMAD R13, R7, R5, R0 ;  /* 0x00000005070d7224 */ /* 0x000fc800078e0200 */
[----:B------:R-:W2:Y:S01]  /*0540*/  LDC.64 R10, c[0x0][0x398] ;  /* 0x0000e600ff0a7b82 */ /* 0x000ea20000000a00 */
[----:B0-----:R-:W-:-:S06]  /*0550*/  IMAD.WIDE.U32 R24, R9, 0x8, R24 ;  /* 0x0000000809187825 */ /* 0x001fcc00078e0018 */
[----:B------:R-:W3:Y:S01]  /*0560*/  LDG.E.64 R24, desc[UR4][R24.64] ;  /* 0x0000000418187981 */ /* 0x000ee2000c1e1b00 */
[----:B--2---:R-:W-:Y:S01]  /*0570*/  IMAD.WIDE R10, R13, 0x8, R10 ;  /* 0x000000080d0a7825 */ /* 0x004fe200078e020a */
[----:B------:R-:W-:Y:S02]  /*0580*/  IADD3.X R13, PT, PT, RZ, RZ, RZ, P1, !PT ;  /* 0x000000ffff0d7210 */ /* 0x000fe40000ffe4ff */
[C---:B-1----:R-:W-:Y:S02]  /*0590*/  LEA R28, P1, R4.reuse, UR6, 0x3 ;  /* 0x00000006041c7c11 */ /* 0x042fe4000f8218ff */
[----:B------:R-:W3:Y:S01]  /*05a0*/  LDG.E.64 R8, desc[UR4][R10.64] ;  /* 0x000000040a087981 */ /* 0x000ee2000c1e1b00 */
[----:B------:R-:W-:Y:S01]  /*05b0*/  IMAD.WIDE R14, R5, 0x8, R10 ;  /* 0x00000008050e7825 */ /* 0x000fe200078e020a */
[----:B------:R-:W-:-:S05]  /*05c0*/  LEA.HI.X R29, R4, UR7, R13, 0x3, P1 ;  /* 0x00000007041d7c11 */ /* 0x000fca00088f1c0d */
[----:B------:R-:W2:Y:S01]  /*05d0*/  LDG.E.64 R12, desc[UR4][R28.64+0x8] ;  /* 0x000008041c0c7981 */ /* 0x000ea2000c1e1b00 */
[----:B------:R-:W-:-:S03]  /*05e0*/  IMAD.WIDE R20, R5, 0x8, R14 ;  /* 0x0000000805147825 */ /* 0x000fc600078e020e */
[----:B------:R-:W2:Y:S04]  /*05f0*/  LDG.E.64 R10, desc[UR4][R14.64] ;  /* 0x000000040e0a7981 */ /* 0x000ea8000c1e1b00 */
[----:B------:R-:W4:Y:S01]  /*0600*/  LDG.E.64 R16, desc[UR4][R20.64] ;  /* 0x0000000414107981 */ /* 0x000f22000c1e1b00 */
[----:B------:R-:W-:-:S03]  /*0610*/  IMAD.WIDE R22, R5, 0x8, R20 ;  /* 0x0000000805167825 */ /* 0x000fc600078e0214 */
[----:B------:R-:W4:Y:S04]  /*0620*/  LDG.E.64 R14, desc[UR4][R28.64+0x10] ;  /* 0x000010041c0e7981 */ /* 0x000f28000c1e1b00 */
[----:B------:R-:W5:Y:S04]  /*0630*/  LDG.E.64 R20, desc[UR4][R28.64+0x18] ;  /* 0x000018041c147981 */ /* 0x000f68000c1e1b00 */
[----:B------:R-:W5:Y:S01]  /*0640*/  LDG.E.64 R22, desc[UR4][R22.64] ;  /* 0x0000000416167981 */ /* 0x000f62000c1e1b00 */
[----:B------:R-:W-:Y:S01]  /*0650*/  VIADD R7, R7, 0x4 ;  /* 0x0000000407077836 */ /* 0x000fe20000000000 */
[----:B---3--:R-:W-:-:S08]  /*0660*/  DFMA R8, R24, R8, R18 ;  /* 0x000000081808722b */ /* 0x008fd00000000012 */
[----:B--2---:R-:W-:-:S08]  /*0670*/  DFMA R8, R12, R10, R8 ;  /* 0x0000000a0c08722b */ /* 0x004fd00000000008 */
[----:B----4-:R-:W-:-:S08]  /*0680*/  DFMA R8, R14, R16, R8 ;  /* 0x000000100e08722b */ /* 0x010fd00000000008 */
[----:B-----5:R-:W-:-:S11]  /*0690*/  DFMA R18, R20, R22, R8 ;  /* 0x000000161412722b */ /* 0x020fd60000000008 */
.L_x_3:
[----:B------:R-:W-:Y:S05]  /*06a0*/  @!P0 BRA `(.L_x_0) ;  /* 0x00000000007c8947 */ /* 0x000fea0003800000 */
[----:B------:R-:W-:Y:S01]  /*06b0*/  ISETP.NE.AND P1, PT, R26, 0x1, PT ;  /* 0x000000011a00780c */ /* 0x000fe20003f25270 */
[----:B------:R-:W0:Y:S01]  /*06c0*/  LDC.64 R12, c[0x0][0x390] ;  /* 0x0000e400ff0c7b82 */ /* 0x000e220000000a00 */
[----:B------:R-:W-:-:S04]  /*06d0*/  LOP3.LUT R2, R2, 0x1, RZ, 0xc0, !PT ;  /* 0x0000000102027812 */ /* 0x000fc800078ec0ff */
[----:B------:R-:W-:-:S03]  /*06e0*/  ISETP.NE.U32.AND P0, PT, R2, 0x1, PT ;  /* 0x000000010200780c */ /* 0x000fc60003f05070 */
[----:B------:R-:W1:Y:S04]  /*06f0*/  LDC.64 R20, c[0x0][0x398] ;  /* 0x0000e600ff147b82 */ /* 0x000e680000000a00 */
[C---:B------:R-:W-:Y:S01]  /*0700*/  @P1 IADD3 R17, PT, PT, R6.reuse, R7, RZ ;  /* 0x0000000706111210 */ /* 0x040fe20007ffe0ff */
[C---:B------:R-:W-:Y:S01]  /*0710*/  @P1 IMAD R23, R7.reuse, R5, R0 ;  /* 0x0000000507171224 */ /* 0x040fe200078e0200 */
[----:B------:R-:W-:Y:S01]  /*0720*/  @P1 IADD3 R2, P2, PT, R6, R7, RZ ;  /* 0x0000000706021210 */ /* 0x000fe20007f5e0ff */
[----:B------:R-:W-:Y:S01]  /*0730*/  @P1 VIADD R7, R7, 0x2 ;  /* 0x0000000207071836 */ /* 0x000fe20000000000 */
[----:B------:R-:W2:Y:S02]  /*0740*/  @P1 LDC.64 R8, c[0x0][0x390] ;  /* 0x0000e400ff081b82 */ /* 0x000ea40000000a00 */
[----:B------:R-:W-:-:S06]  /*0750*/  @P1 IADD3.X R4, PT, PT, RZ, RZ, RZ, P2, !PT ;  /* 0x000000ffff041210 */ /* 0x000fcc00017fe4ff */
[----:B------:R-:W3:Y:S01]  /*0760*/  LDC.64 R14, c[0x0][0x390] ;  /* 0x0000e400ff0e7b82 */ /* 0x000ee20000000a00 */
[----:B0-----:R-:W-:-:S07]  /*0770*/  @P1 IMAD.WIDE.U32 R16, R17, 0x8, R12 ;  /* 0x0000000811101825 */ /* 0x001fce00078e000c */
[----:B------:R-:W0:Y:S01]  /*0780*/  LDC.64 R10, c[0x0][0x398] ;  /* 0x0000e600ff0a7b82 */ /* 0x000e220000000a00 */
[----:B-1----:R-:W-:Y:S01]  /*0790*/  @P1 IMAD.WIDE R20, R23, 0x8, R20 ;  /* 0x0000000817141825 */ /* 0x002fe200078e0214 */
[----:B------:R-:W4:Y:S04]  /*07a0*/  @P1 LDG.E.64 R16, desc[UR4][R16.64] ;  /* 0x0000000410101981 */ /* 0x000f28000c1e1b00 */
[----:B------:R-:W4:Y:S01]  /*07b0*/  @P1 LDG.E.64 R12, desc[UR4][R20.64] ;  /* 0x00000004140c1981 */ /* 0x000f22000c1e1b00 */
[----:B--2---:R-:W-:Y:S01]  /*07c0*/  @P1 LEA R8, P2, R2, R8, 0x3 ;  /* 0x0000000802081211 */ /* 0x004fe200078418ff */
[----:B------:R-:W-:-:S03]  /*07d0*/  @P1 IMAD.WIDE R22, R5, 0x8, R20 ;  /* 0x0000000805161825 */ /* 0x000fc600078e0214 */
[----:B------:R-:W-:Y:S01]  /*07e0*/  @P1 LEA.HI.X R9, R2, R9, R4, 0x3, P2 ;  /* 0x0000000902091211 */ /* 0x000fe200010f1c04 */
[----:B------:R-:W-:Y:S01]  /*07f0*/  @!P0 IMAD R27, R7, R5, R0 ;  /* 0x00000005071b8224 */ /* 0x000fe200078e0200 */
[----:B------:R-:W-:Y:S02]  /*0800*/  @!P0 IADD3 R25, PT, PT, R6, R7, RZ ;  /* 0x0000000706198210 */ /* 0x000fe40007ffe0ff */
[----:B------:R-:W2:Y:S04]  /*0810*/  @P1 LDG.E.64 R6, desc[UR4][R22.64] ;  /* 0x0000000416061981 */ /* 0x000ea8000c1e1b00 */
[----:B------:R-:W2:Y:S01]  /*0820*/  @P1 LDG.E.64 R8, desc[UR4][R8.64+0x8] ;  /* 0x0000080408081981 */ /* 0x000ea2000c1e1b00 */
[----:B---3--:R-:W-:-:S04]  /*0830*/  @!P0 IMAD.WIDE.U32 R14, R25, 0x8, R14 ;  /* 0x00000008190e8825 */ /* 0x008fc800078e000e */
[----:B0-----:R-:W-:Y:S02]  /*0840*/  @!P0 IMAD.WIDE R10, R27, 0x8, R10 ;  /* 0x000000081b0a8825 */ /* 0x001fe400078e020a */
[----:B------:R-:W3:Y:S04]  /*0850*/  @!P0 LDG.E.64 R14, desc[UR4][R14.64] ;  /* 0x000000040e0e8981 */ /* 0x000ee8000c1e1b00 */
[----:B------:R-:W3:Y:S01]  /*0860*/  @!P0 LDG.E.64 R10, desc[UR4][R10.64] ;  /* 0x000000040a0a8981 */ /* 0x000ee2000c1e1b00 */
[----:B----4-:R-:W-:-:S08]  /*0870*/  @P1 DFMA R12, R16, R12, R18 ;  /* 0x0000000c100c122b */ /* 0x010fd00000000012 */
[----:B--2---:R-:W-:-:S08]  /*0880*/  @P1 DFMA R18, R8, R6, R12 ;  /* 0x000000060812122b */ /* 0x004fd0000000000c */
[----:B---3--:R-:W-:-:S11]  /*0890*/  @!P0 DFMA R18, R14, R10, R18 ;  /* 0x0000000a0e12822b */ /* 0x008fd60000000012 */
.L_x_0:
[----:B------:R-:W0:Y:S01]  /*08a0*/  LDC.64 R6, c[0x0][0x3a0] ;  /* 0x0000e800ff067b82 */ /* 0x000e220000000a00 */
[----:B------:R-:W-:-:S04]  /*08b0*/  IMAD R3, R3, R5, R0 ;  /* 0x0000000503037224 */ /* 0x000fc800078e0200 */
[----:B0-----:R-:W-:-:S05]  /*08c0*/  IMAD.WIDE R2, R3, 0x8, R6 ;  /* 0x0000000803027825 */ /* 0x001fca00078e0206 */
[----:B------:R-:W-:Y:S01]  /*08d0*/  STG.E.64 desc[UR4][R2.64], R18 ;  /* 0x0000001202007986 */ /* 0x000fe2000c101b04 */
[----:B------:R-:W-:Y:S05]  /*08e0*/  EXIT ;  /* 0x000000000000794d */ /* 0x000fea0003800000 */
.L_x_4:
[----:B------:R-:W-:-:S00]  /*08f0*/  BRA `(.L_x_4) ;  /* 0xfffffffc00fc7947 */ /* 0x000fc0000383ffff */
[----:B------:R-:W-:-:S00]  /*0900*/  NOP ;  /* 0x0000000000007918 */ /* 0x000fc00000000000 */
[----:B------:R-:W-:-:S00]  /*0910*/  NOP ;  /* 0x0000000000007918 */ /* 0x000fc00000000000 */
[----:B------:R-:W-:-:S00]  /*0920*/  NOP ;  /* 0x0000000000007918 */ /* 0x000fc00000000000 */
[----:B------:R-:W-:-:S00]  /*0930*/  NOP ;  /* 0x0000000000007918 */ /* 0x000fc00000000000 */
[----:B------:R-:W-:-:S00]  /*0940*/  NOP ;  /* 0x0000000000007918 */ /* 0x000fc00000000000 */
[----:B------:R-:W-:-:S00]  /*0950*/  NOP ;  /* 0x0000000000007918 */ /* 0x000fc00000000000 */
[----:B------:R-:W-:-:S00]  /*0960*/  NOP ;  /* 0x0000000000007918 */ /* 0x000fc00000000000 */
[----:B------:R-:W-:-:S00]  /*0970*/  NOP ;  /* 0x0000000000007918 */ /* 0x000fc00000000000 */
.L_x_5:


//--------------------- .nv.shared.reserved.0     --------------------------
	.section	.nv.shared.reserved.0,"aw",@nobits
	.weak		__nv_reservedSMEM_offset_0_alias
	.size		__nv_reservedSMEM_offset_0_alias, 0, 64
	.other		__nv_reservedSMEM_offset_0_alias,@"STO_CUDA_RESERVED_SHARED STV_DEFAULT"
__nv_reservedSMEM_offset_0_alias:
	.zero		0
	.zero		64


//--------------------- .nv.constant0.matmult_gpu2_kernel --------------------------
	.section	.nv.constant0.matmult_gpu2_kernel,"a",@progbits
	.sectionflags	@""
	.align	4
.nv.constant0.matmult_gpu2_kernel:
	.zero		936


//--------------------- SYMBOLS --------------------------

	.type		.nv.reservedSmem.offset0,@object
	.size		.nv.reservedSmem.offset0,0x4
